//
// Generated by NVIDIA NVVM Compiler
//
// Compiler Build ID: CL-36424714
// Cuda compilation tools, release 13.0, V13.0.88
// Based on NVVM 20.0.0
//

.version 9.0
.target sm_100
.address_size 64

	// .globl	_Z21vector_add_basic_cudaPfS_S_i

.visible .entry _Z21vector_add_basic_cudaPfS_S_i(
	.param .u64 .ptr .align 1 _Z21vector_add_basic_cudaPfS_S_i_param_0,
	.param .u64 .ptr .align 1 _Z21vector_add_basic_cudaPfS_S_i_param_1,
	.param .u64 .ptr .align 1 _Z21vector_add_basic_cudaPfS_S_i_param_2,
	.param .u32 _Z21vector_add_basic_cudaPfS_S_i_param_3
)
{
	.reg .pred 	%p<10>;
	.reg .b32 	%r<23>;
	.reg .b32 	%f<88>;
	.reg .b64 	%rd<40>;

	ld.param.u64 	%rd22, [_Z21vector_add_basic_cudaPfS_S_i_param_0];
	ld.param.u64 	%rd23, [_Z21vector_add_basic_cudaPfS_S_i_param_1];
	ld.param.u64 	%rd24, [_Z21vector_add_basic_cudaPfS_S_i_param_2];
	ld.param.u32 	%r16, [_Z21vector_add_basic_cudaPfS_S_i_param_3];
	cvta.to.global.u64 	%rd1, %rd22;
	cvta.to.global.u64 	%rd2, %rd24;
	cvta.to.global.u64 	%rd3, %rd23;
	setp.lt.s32 	%p1, %r16, 1;
	@%p1 bra 	$L__BB0_13;
	and.b32  	%r1, %r16, 15;
	setp.lt.u32 	%p2, %r16, 16;
	mov.b32 	%r20, 0;
	@%p2 bra 	$L__BB0_4;
	and.b32  	%r20, %r16, 2147483632;
	neg.s32 	%r18, %r20;
	add.s64 	%rd36, %rd3, 32;
	add.s64 	%rd35, %rd2, 32;
	add.s64 	%rd34, %rd1, 32;
$L__BB0_3:
	.pragma "nounroll";
	ld.global.f32 	%f1, [%rd36+-32];
	ld.global.f32 	%f2, [%rd35+-32];
	add.f32 	%f3, %f1, %f2;
	st.global.f32 	[%rd34+-32], %f3;
	ld.global.f32 	%f4, [%rd36+-28];
	ld.global.f32 	%f5, [%rd35+-28];
	add.f32 	%f6, %f4, %f5;
	st.global.f32 	[%rd34+-28], %f6;
	ld.global.f32 	%f7, [%rd36+-24];
	ld.global.f32 	%f8, [%rd35+-24];
	add.f32 	%f9, %f7, %f8;
	st.global.f32 	[%rd34+-24], %f9;
	ld.global.f32 	%f10, [%rd36+-20];
	ld.global.f32 	%f11, [%rd35+-20];
	add.f32 	%f12, %f10, %f11;
	st.global.f32 	[%rd34+-20], %f12;
	ld.global.f32 	%f13, [%rd36+-16];
	ld.global.f32 	%f14, [%rd35+-16];
	add.f32 	%f15, %f13, %f14;
	st.global.f32 	[%rd34+-16], %f15;
	ld.global.f32 	%f16, [%rd36+-12];
	ld.global.f32 	%f17, [%rd35+-12];
	add.f32 	%f18, %f16, %f17;
	st.global.f32 	[%rd34+-12], %f18;
	ld.global.f32 	%f19, [%rd36+-8];
	ld.global.f32 	%f20, [%rd35+-8];
	add.f32 	%f21, %f19, %f20;
	st.global.f32 	[%rd34+-8], %f21;
	ld.global.f32 	%f22, [%rd36+-4];
	ld.global.f32 	%f23, [%rd35+-4];
	add.f32 	%f24, %f22, %f23;
	st.global.f32 	[%rd34+-4], %f24;
	ld.global.f32 	%f25, [%rd36];
	ld.global.f32 	%f26, [%rd35];
	add.f32 	%f27, %f25, %f26;
	st.global.f32 	[%rd34], %f27;
	ld.global.f32 	%f28, [%rd36+4];
	ld.global.f32 	%f29, [%rd35+4];
	add.f32 	%f30, %f28, %f29;
	st.global.f32 	[%rd34+4], %f30;
	ld.global.f32 	%f31, [%rd36+8];
	ld.global.f32 	%f32, [%rd35+8];
	add.f32 	%f33, %f31, %f32;
	st.global.f32 	[%rd34+8], %f33;
	ld.global.f32 	%f34, [%rd36+12];
	ld.global.f32 	%f35, [%rd35+12];
	add.f32 	%f36, %f34, %f35;
	st.global.f32 	[%rd34+12], %f36;
	ld.global.f32 	%f37, [%rd36+16];
	ld.global.f32 	%f38, [%rd35+16];
	add.f32 	%f39, %f37, %f38;
	st.global.f32 	[%rd34+16], %f39;
	ld.global.f32 	%f40, [%rd36+20];
	ld.global.f32 	%f41, [%rd35+20];
	add.f32 	%f42, %f40, %f41;
	st.global.f32 	[%rd34+20], %f42;
	ld.global.f32 	%f43, [%rd36+24];
	ld.global.f32 	%f44, [%rd35+24];
	add.f32 	%f45, %f43, %f44;
	st.global.f32 	[%rd34+24], %f45;
	ld.global.f32 	%f46, [%rd36+28];
	ld.global.f32 	%f47, [%rd35+28];
	add.f32 	%f48, %f46, %f47;
	st.global.f32 	[%rd34+28], %f48;
	add.s32 	%r18, %r18, 16;
	add.s64 	%rd36, %rd36, 64;
	add.s64 	%rd35, %rd35, 64;
	add.s64 	%rd34, %rd34, 64;
	setp.ne.s32 	%p3, %r18, 0;
	@%p3 bra 	$L__BB0_3;
$L__BB0_4:
	setp.eq.s32 	%p4, %r1, 0;
	@%p4 bra 	$L__BB0_13;
	and.b32  	%r7, %r16, 7;
	setp.lt.u32 	%p5, %r1, 8;
	@%p5 bra 	$L__BB0_7;
	mul.wide.u32 	%rd25, %r20, 4;
	add.s64 	%rd26, %rd3, %rd25;
	ld.global.f32 	%f49, [%rd26];
	add.s64 	%rd27, %rd2, %rd25;
	ld.global.f32 	%f50, [%rd27];
	add.f32 	%f51, %f49, %f50;
	add.s64 	%rd28, %rd1, %rd25;
	st.global.f32 	[%rd28], %f51;
	ld.global.f32 	%f52, [%rd26+4];
	ld.global.f32 	%f53, [%rd27+4];
	add.f32 	%f54, %f52, %f53;
	st.global.f32 	[%rd28+4], %f54;
	ld.global.f32 	%f55, [%rd26+8];
	ld.global.f32 	%f56, [%rd27+8];
	add.f32 	%f57, %f55, %f56;
	st.global.f32 	[%rd28+8], %f57;
	ld.global.f32 	%f58, [%rd26+12];
	ld.global.f32 	%f59, [%rd27+12];
	add.f32 	%f60, %f58, %f59;
	st.global.f32 	[%rd28+12], %f60;
	ld.global.f32 	%f61, [%rd26+16];
	ld.global.f32 	%f62, [%rd27+16];
	add.f32 	%f63, %f61, %f62;
	st.global.f32 	[%rd28+16], %f63;
	ld.global.f32 	%f64, [%rd26+20];
	ld.global.f32 	%f65, [%rd27+20];
	add.f32 	%f66, %f64, %f65;
	st.global.f32 	[%rd28+20], %f66;
	ld.global.f32 	%f67, [%rd26+24];
	ld.global.f32 	%f68, [%rd27+24];
	add.f32 	%f69, %f67, %f68;
	st.global.f32 	[%rd28+24], %f69;
	ld.global.f32 	%f70, [%rd26+28];
	ld.global.f32 	%f71, [%rd27+28];
	add.f32 	%f72, %f70, %f71;
	st.global.f32 	[%rd28+28], %f72;
	add.s32 	%r20, %r20, 8;
$L__BB0_7:
	setp.eq.s32 	%p6, %r7, 0;
	@%p6 bra 	$L__BB0_13;
	and.b32  	%r10, %r16, 3;
	setp.lt.u32 	%p7, %r7, 4;
	@%p7 bra 	$L__BB0_10;
	mul.wide.u32 	%rd29, %r20, 4;
	add.s64 	%rd30, %rd3, %rd29;
	ld.global.f32 	%f73, [%rd30];
	add.s64 	%rd31, %rd2, %rd29;
	ld.global.f32 	%f74, [%rd31];
	add.f32 	%f75, %f73, %f74;
	add.s64 	%rd32, %rd1, %rd29;
	st.global.f32 	[%rd32], %f75;
	ld.global.f32 	%f76, [%rd30+4];
	ld.global.f32 	%f77, [%rd31+4];
	add.f32 	%f78, %f76, %f77;
	st.global.f32 	[%rd32+4], %f78;
	ld.global.f32 	%f79, [%rd30+8];
	ld.global.f32 	%f80, [%rd31+8];
	add.f32 	%f81, %f79, %f80;
	st.global.f32 	[%rd32+8], %f81;
	ld.global.f32 	%f82, [%rd30+12];
	ld.global.f32 	%f83, [%rd31+12];
	add.f32 	%f84, %f82, %f83;
	st.global.f32 	[%rd32+12], %f84;
	add.s32 	%r20, %r20, 4;
$L__BB0_10:
	setp.eq.s32 	%p8, %r10, 0;
	@%p8 bra 	$L__BB0_13;
	mul.wide.u32 	%rd33, %r20, 4;
	add.s64 	%rd39, %rd1, %rd33;
	add.s64 	%rd38, %rd2, %rd33;
	add.s64 	%rd37, %rd3, %rd33;
	neg.s32 	%r22, %r10;
$L__BB0_12:
	.pragma "nounroll";
	ld.global.f32 	%f85, [%rd37];
	ld.global.f32 	%f86, [%rd38];
	add.f32 	%f87, %f85, %f86;
	st.global.f32 	[%rd39], %f87;
	add.s64 	%rd39, %rd39, 4;
	add.s64 	%rd38, %rd38, 4;
	add.s64 	%rd37, %rd37, 4;
	add.s32 	%r22, %r22, 1;
	setp.ne.s32 	%p9, %r22, 0;
	@%p9 bra 	$L__BB0_12;
$L__BB0_13:
	ret;

}
	// .globl	_Z22vector_add_thread_cudaPfS_S_i
.visible .entry _Z22vector_add_thread_cudaPfS_S_i(
	.param .u64 .ptr .align 1 _Z22vector_add_thread_cudaPfS_S_i_param_0,
	.param .u64 .ptr .align 1 _Z22vector_add_thread_cudaPfS_S_i_param_1,
	.param .u64 .ptr .align 1 _Z22vector_add_thread_cudaPfS_S_i_param_2,
	.param .u32 _Z22vector_add_thread_cudaPfS_S_i_param_3
)
{
	.reg .pred 	%p<3>;
	.reg .b32 	%r<7>;
	.reg .b32 	%f<4>;
	.reg .b64 	%rd<11>;

	ld.param.u64 	%rd4, [_Z22vector_add_thread_cudaPfS_S_i_param_0];
	ld.param.u64 	%rd5, [_Z22vector_add_thread_cudaPfS_S_i_param_1];
	ld.param.u64 	%rd6, [_Z22vector_add_thread_cudaPfS_S_i_param_2];
	ld.param.u32 	%r5, [_Z22vector_add_thread_cudaPfS_S_i_param_3];
	mov.u32 	%r6, %tid.x;
	setp.ge.s32 	%p1, %r6, %r5;
	@%p1 bra 	$L__BB1_3;
	mov.u32 	%r2, %ntid.x;
	cvta.to.global.u64 	%rd1, %rd5;
	cvta.to.global.u64 	%rd2, %rd6;
	cvta.to.global.u64 	%rd3, %rd4;
$L__BB1_2:
	mul.wide.s32 	%rd7, %r6, 4;
	add.s64 	%rd8, %rd1, %rd7;
	ld.global.f32 	%f1, [%rd8];
	add.s64 	%rd9, %rd2, %rd7;
	ld.global.f32 	%f2, [%rd9];
	add.f32 	%f3, %f1, %f2;
	add.s64 	%rd10, %rd3, %rd7;
	st.global.f32 	[%rd10], %f3;
	add.s32 	%r6, %r6, %r2;
	setp.lt.s32 	%p2, %r6, %r5;
	@%p2 bra 	$L__BB1_2;
$L__BB1_3:
	ret;

}
	// .globl	_Z20vector_add_grid_cudaPfS_S_i
.visible .entry _Z20vector_add_grid_cudaPfS_S_i(
	.param .u64 .ptr .align 1 _Z20vector_add_grid_cudaPfS_S_i_param_0,
	.param .u64 .ptr .align 1 _Z20vector_add_grid_cudaPfS_S_i_param_1,
	.param .u64 .ptr .align 1 _Z20vector_add_grid_cudaPfS_S_i_param_2,
	.param .u32 _Z20vector_add_grid_cudaPfS_S_i_param_3
)
{
	.reg .pred 	%p<3>;
	.reg .b32 	%r<11>;
	.reg .b32 	%f<4>;
	.reg .b64 	%rd<11>;

	ld.param.u64 	%rd4, [_Z20vector_add_grid_cudaPfS_S_i_param_0];
	ld.param.u64 	%rd5, [_Z20vector_add_grid_cudaPfS_S_i_param_1];
	ld.param.u64 	%rd6, [_Z20vector_add_grid_cudaPfS_S_i_param_2];
	ld.param.u32 	%r6, [_Z20vector_add_grid_cudaPfS_S_i_param_3];
	mov.u32 	%r7, %ctaid.x;
	mov.u32 	%r1, %ntid.x;
	mov.u32 	%r8, %tid.x;
	mad.lo.s32 	%r10, %r7, %r1, %r8;
	setp.ge.s32 	%p1, %r10, %r6;
	@%p1 bra 	$L__BB2_3;
	mov.u32 	%r9, %nctaid.x;
	mul.lo.s32 	%r3, %r1, %r9;
	cvta.to.global.u64 	%rd1, %rd5;
	cvta.to.global.u64 	%rd2, %rd6;
	cvta.to.global.u64 	%rd3, %rd4;
$L__BB2_2:
	mul.wide.s32 	%rd7, %r10, 4;
	add.s64 	%rd8, %rd1, %rd7;
	ld.global.f32 	%f1, [%rd8];
	add.s64 	%rd9, %rd2, %rd7;
	ld.global.f32 	%f2, [%rd9];
	add.f32 	%f3, %f1, %f2;
	add.s64 	%rd10, %rd3, %rd7;
	st.global.f32 	[%rd10], %f3;
	add.s32 	%r10, %r10, %r3;
	setp.lt.s32 	%p2, %r10, %r6;
	@%p2 bra 	$L__BB2_2;
$L__BB2_3:
	ret;

}


// ===== COMPILED SASS (sm_100) =====

	.target	sm_100

	.elftype	@"ET_EXEC"


//--------------------- .note.nv.tkinfo           --------------------------
	.section	.note.nv.tkinfo,"",@"SHT_NOTE"
	.sectionflags	@"SHF_NOTE_NV_TKINFO"
	.tkinfo
        /*0018*/ 	.word	0x00000002
        /*0030*/ 	.string	""
        /*0030*/ 	.string	"ptxas"
        /*0030*/ 	.string	"Cuda compilation tools, release 13.0, V13.0.88"
        /*0030*/ 	.string	"Build cuda_13.0.r13.0/compiler.36424714_0"
        /*0030*/ 	.string	"-arch sm_100 -m 64 "



//--------------------- .note.nv.cuinfo           --------------------------
	.section	.note.nv.cuinfo,"",@"SHT_NOTE"
	.sectionflags	@"SHF_NOTE_NV_CUINFO"
        /*0018*/ 	.short	0x0002
        /*001a*/ 	.short	0x0064
        /*001c*/ 	.short	0x0082
	.zero		2


//--------------------- .nv.info                  --------------------------
	.section	.nv.info,"",@"SHT_CUDA_INFO"
	.align	4


	//----- nvinfo : EIATTR_REGCOUNT
	.align		4
        /*0000*/ 	.byte	0x04, 0x2f
        /*0002*/ 	.short	(.L_1 - .L_0)
	.align		4
.L_0:
        /*0004*/ 	.word	index@(_Z21vector_add_basic_cudaPfS_S_i)
        /*0008*/ 	.word	0x00000014


	//----- nvinfo : EIATTR_FRAME_SIZE
	.align		4
.L_1:
        /*000c*/ 	.byte	0x04, 0x11
        /*000e*/ 	.short	(.L_3 - .L_2)
	.align		4
.L_2:
        /*0010*/ 	.word	index@(_Z21vector_add_basic_cudaPfS_S_i)
        /*0014*/ 	.word	0x00000000


	//----- nvinfo : EIATTR_REGCOUNT
	.align		4
.L_3:
        /*0018*/ 	.byte	0x04, 0x2f
        /*001a*/ 	.short	(.L_5 - .L_4)
	.align		4
.L_4:
        /*001c*/ 	.word	index@(_Z22vector_add_thread_cudaPfS_S_i)
        /*0020*/ 	.word	0x00000014


	//----- nvinfo : EIATTR_FRAME_SIZE
	.align		4
.L_5:
        /*0024*/ 	.byte	0x04, 0x11
        /*0026*/ 	.short	(.L_7 - .L_6)
	.align		4
.L_6:
        /*0028*/ 	.word	index@(_Z22vector_add_thread_cudaPfS_S_i)
        /*002c*/ 	.word	0x00000000


	//----- nvinfo : EIATTR_REGCOUNT
	.align		4
.L_7:
        /*0030*/ 	.byte	0x04, 0x2f
        /*0032*/ 	.short	(.L_9 - .L_8)
	.align		4
.L_8:
        /*0034*/ 	.word	index@(_Z20vector_add_grid_cudaPfS_S_i)
        /*0038*/ 	.word	0x00000014


	//----- nvinfo : EIATTR_FRAME_SIZE
	.align		4
.L_9:
        /*003c*/ 	.byte	0x04, 0x11
        /*003e*/ 	.short	(.L_11 - .L_10)
	.align		4
.L_10:
        /*0040*/ 	.word	index@(_Z20vector_add_grid_cudaPfS_S_i)
        /*0044*/ 	.word	0x00000000


	//----- nvinfo : EIATTR_MIN_STACK_SIZE
	.align		4
.L_11:
        /*0048*/ 	.byte	0x04, 0x12
        /*004a*/ 	.short	(.L_13 - .L_12)
	.align		4
.L_12:
        /*004c*/ 	.word	index@(_Z20vector_add_grid_cudaPfS_S_i)
        /*0050*/ 	.word	0x00000000


	//----- nvinfo : EIATTR_MIN_STACK_SIZE
	.align		4
.L_13:
        /*0054*/ 	.byte	0x04, 0x12
        /*0056*/ 	.short	(.L_15 - .L_14)
	.align		4
.L_14:
        /*0058*/ 	.word	index@(_Z22vector_add_thread_cudaPfS_S_i)
        /*005c*/ 	.word	0x00000000


	//----- nvinfo : EIATTR_MIN_STACK_SIZE
	.align		4
.L_15:
        /*0060*/ 	.byte	0x04, 0x12
        /*0062*/ 	.short	(.L_17 - .L_16)
	.align		4
.L_16:
        /*0064*/ 	.word	index@(_Z21vector_add_basic_cudaPfS_S_i)
        /*0068*/ 	.word	0x00000000
.L_17:


//--------------------- .nv.compat                --------------------------
	.section	.nv.compat,"",@"SHT_CUDA_COMPAT_INFO"
	.align	4
        /*0000*/ 	.byte	0x02, 0x09, 0x00, 0x00, 0x02, 0x02, 0x01, 0x00, 0x02, 0x05, 0x05, 0x00, 0x03, 0x07, 0x01, 0x01
        /*0010*/ 	.byte	0x02, 0x03, 0x00, 0x00, 0x02, 0x06, 0x01, 0x00, 0x04, 0x0b, 0x08, 0x00, 0x09, 0x00, 0x00, 0x00
        /*0020*/ 	.byte	0x00, 0x00, 0x00, 0x00


//--------------------- .nv.info._Z20vector_add_grid_cudaPfS_S_i --------------------------
	.section	.nv.info._Z20vector_add_grid_cudaPfS_S_i,"",@"SHT_CUDA_INFO"
	.sectionflags	@""
	.align	4


	//----- nvinfo : EIATTR_CUDA_API_VERSION
	.align		4
        /*0000*/ 	.byte	0x04, 0x37
        /*0002*/ 	.short	(.L_19 - .L_18)
.L_18:
        /*0004*/ 	.word	0x00000082


	//----- nvinfo : EIATTR_KPARAM_INFO
	.align		4
.L_19:
        /*0008*/ 	.byte	0x04, 0x17
        /*000a*/ 	.short	(.L_21 - .L_20)
.L_20:
        /*000c*/ 	.word	0x00000000
        /*0010*/ 	.short	0x0003
        /*0012*/ 	.short	0x0018
        /*0014*/ 	.byte	0x00, 0xf0, 0x11, 0x00


	//----- nvinfo : EIATTR_KPARAM_INFO
	.align		4
.L_21:
        /*0018*/ 	.byte	0x04, 0x17
        /*001a*/ 	.short	(.L_23 - .L_22)
.L_22:
        /*001c*/ 	.word	0x00000000
        /*0020*/ 	.short	0x0002
        /*0022*/ 	.short	0x0010
        /*0024*/ 	.byte	0x00, 0xf5, 0x21, 0x00


	//----- nvinfo : EIATTR_KPARAM_INFO
	.align		4
.L_23:
        /*0028*/ 	.byte	0x04, 0x17
        /*002a*/ 	.short	(.L_25 - .L_24)
.L_24:
        /*002c*/ 	.word	0x00000000
        /*0030*/ 	.short	0x0001
        /*0032*/ 	.short	0x0008
        /*0034*/ 	.byte	0x00, 0xf5, 0x21, 0x00


	//----- nvinfo : EIATTR_KPARAM_INFO
	.align		4
.L_25:
        /*0038*/ 	.byte	0x04, 0x17
        /*003a*/ 	.short	(.L_27 - .L_26)
.L_26:
        /*003c*/ 	.word	0x00000000
        /*0040*/ 	.short	0x0000
        /*0042*/ 	.short	0x0000
        /*0044*/ 	.byte	0x00, 0xf5, 0x21, 0x00


	//----- nvinfo : EIATTR_SPARSE_MMA_MASK
	.align		4
.L_27:
        /*0048*/ 	.byte	0x03, 0x50
        /*004a*/ 	.short	0x0000


	//----- nvinfo : EIATTR_MAXREG_COUNT
	.align		4
        /*004c*/ 	.byte	0x03, 0x1b
        /*004e*/ 	.short	0x00ff


	//----- nvinfo : EIATTR_MERCURY_ISA_VERSION
	.align		4
        /*0050*/ 	.byte	0x03, 0x5f
        /*0052*/ 	.short	0x0101


	//----- nvinfo : EIATTR_VRC_CTA_INIT_COUNT
	.align		4
        /*0054*/ 	.byte	0x02, 0x4a
	.zero		1
	.zero		1


	//----- nvinfo : EIATTR_EXIT_INSTR_OFFSETS
	.align		4
        /*0058*/ 	.byte	0x04, 0x1c
        /*005a*/ 	.short	(.L_29 - .L_28)


	//   ....[0]....
.L_28:
        /*005c*/ 	.word	0x00000070


	//   ....[1]....
        /*0060*/ 	.word	0x00000180


	//----- nvinfo : EIATTR_CRS_STACK_SIZE
	.align		4
.L_29:
        /*0064*/ 	.byte	0x04, 0x1e
        /*0066*/ 	.short	(.L_31 - .L_30)
.L_30:
        /*0068*/ 	.word	0x00000000


	//----- nvinfo : EIATTR_CBANK_PARAM_SIZE
	.align		4
.L_31:
        /*006c*/ 	.byte	0x03, 0x19
        /*006e*/ 	.short	0x001c


	//----- nvinfo : EIATTR_PARAM_CBANK
	.align		4
        /*0070*/ 	.byte	0x04, 0x0a
        /*0072*/ 	.short	(.L_33 - .L_32)
	.align		4
.L_32:
        /*0074*/ 	.word	index@(.nv.constant0._Z20vector_add_grid_cudaPfS_S_i)
        /*0078*/ 	.short	0x0380
        /*007a*/ 	.short	0x001c


	//----- nvinfo : EIATTR_SW_WAR
	.align		4
.L_33:
        /*007c*/ 	.byte	0x04, 0x36
        /*007e*/ 	.short	(.L_35 - .L_34)
.L_34:
        /*0080*/ 	.word	0x00000008
.L_35:


//--------------------- .nv.info._Z22vector_add_thread_cudaPfS_S_i --------------------------
	.section	.nv.info._Z22vector_add_thread_cudaPfS_S_i,"",@"SHT_CUDA_INFO"
	.sectionflags	@""
	.align	4


	//----- nvinfo : EIATTR_CUDA_API_VERSION
	.align		4
        /*0000*/ 	.byte	0x04, 0x37
        /*0002*/ 	.short	(.L_37 - .L_36)
.L_36:
        /*0004*/ 	.word	0x00000082


	//----- nvinfo : EIATTR_KPARAM_INFO
	.align		4
.L_37:
        /*0008*/ 	.byte	0x04, 0x17
        /*000a*/ 	.short	(.L_39 - .L_38)
.L_38:
        /*000c*/ 	.word	0x00000000
        /*0010*/ 	.short	0x0003
        /*0012*/ 	.short	0x0018
        /*0014*/ 	.byte	0x00, 0xf0, 0x11, 0x00


	//----- nvinfo : EIATTR_KPARAM_INFO
	.align		4
.L_39:
        /*0018*/ 	.byte	0x04, 0x17
        /*001a*/ 	.short	(.L_41 - .L_40)
.L_40:
        /*001c*/ 	.word	0x00000000
        /*0020*/ 	.short	0x0002
        /*0022*/ 	.short	0x0010
        /*0024*/ 	.byte	0x00, 0xf5, 0x21, 0x00


	//----- nvinfo : EIATTR_KPARAM_INFO
	.align		4
.L_41:
        /*0028*/ 	.byte	0x04, 0x17
        /*002a*/ 	.short	(.L_43 - .L_42)
.L_42:
        /*002c*/ 	.word	0x00000000
        /*0030*/ 	.short	0x0001
        /*0032*/ 	.short	0x0008
        /*0034*/ 	.byte	0x00, 0xf5, 0x21, 0x00


	//----- nvinfo : EIATTR_KPARAM_INFO
	.align		4
.L_43:
        /*0038*/ 	.byte	0x04, 0x17
        /*003a*/ 	.short	(.L_45 - .L_44)
.L_44:
        /*003c*/ 	.word	0x00000000
        /*0040*/ 	.short	0x0000
        /*0042*/ 	.short	0x0000
        /*0044*/ 	.byte	0x00, 0xf5, 0x21, 0x00


	//----- nvinfo : EIATTR_SPARSE_MMA_MASK
	.align		4
.L_45:
        /*0048*/ 	.byte	0x03, 0x50
        /*004a*/ 	.short	0x0000


	//----- nvinfo : EIATTR_MAXREG_COUNT
	.align		4
        /*004c*/ 	.byte	0x03, 0x1b
        /*004e*/ 	.short	0x00ff


	//----- nvinfo : EIATTR_MERCURY_ISA_VERSION
	.align		4
        /*0050*/ 	.byte	0x03, 0x5f
        /*0052*/ 	.short	0x0101


	//----- nvinfo : EIATTR_VRC_CTA_INIT_COUNT
	.align		4
        /*0054*/ 	.byte	0x02, 0x4a
	.zero		1
	.zero		1


	//----- nvinfo : EIATTR_EXIT_INSTR_OFFSETS
	.align		4
        /*0058*/ 	.byte	0x04, 0x1c
        /*005a*/ 	.short	(.L_47 - .L_46)


	//   ....[0]....
.L_46:
        /*005c*/ 	.word	0x00000040


	//   ....[1]....
        /*0060*/ 	.word	0x00000140


	//----- nvinfo : EIATTR_CRS_STACK_SIZE
	.align		4
.L_47:
        /*0064*/ 	.byte	0x04, 0x1e
        /*0066*/ 	.short	(.L_49 - .L_48)
.L_48:
        /*0068*/ 	.word	0x00000000


	//----- nvinfo : EIATTR_CBANK_PARAM_SIZE
	.align		4
.L_49:
        /*006c*/ 	.byte	0x03, 0x19
        /*006e*/ 	.short	0x001c


	//----- nvinfo : EIATTR_PARAM_CBANK
	.align		4
        /*0070*/ 	.byte	0x04, 0x0a
        /*0072*/ 	.short	(.L_51 - .L_50)
	.align		4
.L_50:
        /*0074*/ 	.word	index@(.nv.constant0._Z22vector_add_thread_cudaPfS_S_i)
        /*0078*/ 	.short	0x0380
        /*007a*/ 	.short	0x001c


	//----- nvinfo : EIATTR_SW_WAR
	.align		4
.L_51:
        /*007c*/ 	.byte	0x04, 0x36
        /*007e*/ 	.short	(.L_53 - .L_52)
.L_52:
        /*0080*/ 	.word	0x00000008
.L_53:


//--------------------- .nv.info._Z21vector_add_basic_cudaPfS_S_i --------------------------
	.section	.nv.info._Z21vector_add_basic_cudaPfS_S_i,"",@"SHT_CUDA_INFO"
	.sectionflags	@""
	.align	4


	//----- nvinfo : EIATTR_CUDA_API_VERSION
	.align		4
        /*0000*/ 	.byte	0x04, 0x37
        /*0002*/ 	.short	(.L_55 - .L_54)
.L_54:
        /*0004*/ 	.word	0x00000082


	//----- nvinfo : EIATTR_KPARAM_INFO
	.align		4
.L_55:
        /*0008*/ 	.byte	0x04, 0x17
        /*000a*/ 	.short	(.L_57 - .L_56)
.L_56:
        /*000c*/ 	.word	0x00000000
        /*0010*/ 	.short	0x0003
        /*0012*/ 	.short	0x0018
        /*0014*/ 	.byte	0x00, 0xf0, 0x11, 0x00


	//----- nvinfo : EIATTR_KPARAM_INFO
	.align		4
.L_57:
        /*0018*/ 	.byte	0x04, 0x17
        /*001a*/ 	.short	(.L_59 - .L_58)
.L_58:
        /*001c*/ 	.word	0x00000000
        /*0020*/ 	.short	0x0002
        /*0022*/ 	.short	0x0010
        /*0024*/ 	.byte	0x00, 0xf5, 0x21, 0x00


	//----- nvinfo : EIATTR_KPARAM_INFO
	.align		4
.L_59:
        /*0028*/ 	.byte	0x04, 0x17
        /*002a*/ 	.short	(.L_61 - .L_60)
.L_60:
        /*002c*/ 	.word	0x00000000
        /*0030*/ 	.short	0x0001
        /*0032*/ 	.short	0x0008
        /*0034*/ 	.byte	0x00, 0xf5, 0x21, 0x00


	//----- nvinfo : EIATTR_KPARAM_INFO
	.align		4
.L_61:
        /*0038*/ 	.byte	0x04, 0x17
        /*003a*/ 	.short	(.L_63 - .L_62)
.L_62:
        /*003c*/ 	.word	0x00000000
        /*0040*/ 	.short	0x0000
        /*0042*/ 	.short	0x0000
        /*0044*/ 	.byte	0x00, 0xf5, 0x21, 0x00


	//----- nvinfo : EIATTR_SPARSE_MMA_MASK
	.align		4
.L_63:
        /*0048*/ 	.byte	0x03, 0x50
        /*004a*/ 	.short	0x0000


	//----- nvinfo : EIATTR_MAXREG_COUNT
	.align		4
        /*004c*/ 	.byte	0x03, 0x1b
        /*004e*/ 	.short	0x00ff


	//----- nvinfo : EIATTR_MERCURY_ISA_VERSION
	.align		4
        /*0050*/ 	.byte	0x03, 0x5f
        /*0052*/ 	.short	0x0101


	//----- nvinfo : EIATTR_VRC_CTA_INIT_COUNT
	.align		4
        /*0054*/ 	.byte	0x02, 0x4a
	.zero		1
	.zero		1


	//----- nvinfo : EIATTR_EXIT_INSTR_OFFSETS
	.align		4
        /*0058*/ 	.byte	0x04, 0x1c
        /*005a*/ 	.short	(.L_65 - .L_64)


	//   ....[0]....
.L_64:
        /*005c*/ 	.word	0x00000030


	//   ....[1]....
        /*0060*/ 	.word	0x00000680


	//   ....[2]....
        /*0064*/ 	.word	0x00000940


	//   ....[3]....
        /*0068*/ 	.word	0x00000b00


	//   ....[4]....
        /*006c*/ 	.word	0x00000ce0


	//----- nvinfo : EIATTR_CBANK_PARAM_SIZE
	.align		4
.L_65:
        /*0070*/ 	.byte	0x03, 0x19
        /*0072*/ 	.short	0x001c


	//----- nvinfo : EIATTR_PARAM_CBANK
	.align		4
        /*0074*/ 	.byte	0x04, 0x0a
        /*0076*/ 	.short	(.L_67 - .L_66)
	.align		4
.L_66:
        /*0078*/ 	.word	index@(.nv.constant0._Z21vector_add_basic_cudaPfS_S_i)
        /*007c*/ 	.short	0x0380
        /*007e*/ 	.short	0x001c


	//----- nvinfo : EIATTR_SW_WAR
	.align		4
.L_67:
        /*0080*/ 	.byte	0x04, 0x36
        /*0082*/ 	.short	(.L_69 - .L_68)
.L_68:
        /*0084*/ 	.word	0x00000008
.L_69:


//--------------------- .nv.callgraph             --------------------------
	.section	.nv.callgraph,"",@"SHT_CUDA_CALLGRAPH"
	.align	4
	.sectionentsize	8
	.align		4
        /*0000*/ 	.word	0x00000000
	.align		4
        /*0004*/ 	.word	0xffffffff
	.align		4
        /*0008*/ 	.word	0x00000000
	.align		4
        /*000c*/ 	.word	0xfffffffe
	.align		4
        /*0010*/ 	.word	0x00000000
	.align		4
        /*0014*/ 	.word	0xfffffffd
	.align		4
        /*0018*/ 	.word	0x00000000
	.align		4
        /*001c*/ 	.word	0xfffffffc


//--------------------- .text._Z20vector_add_grid_cudaPfS_S_i --------------------------
	.section	.text._Z20vector_add_grid_cudaPfS_S_i,"ax",@progbits
	.align	128
        .global         _Z20vector_add_grid_cudaPfS_S_i
        .type           _Z20vector_add_grid_cudaPfS_S_i,@function
        .size           _Z20vector_add_grid_cudaPfS_S_i,(.L_x_10 - _Z20vector_add_grid_cudaPfS_S_i)
        .other          _Z20vector_add_grid_cudaPfS_S_i,@"STO_CUDA_ENTRY STV_DEFAULT"
_Z20vector_add_grid_cudaPfS_S_i:
.text._Z20vector_add_grid_cudaPfS_S_i:
[----:B------:R-:W-:Y:S01]  /*0000*/  LDC R1, c[0x0][0x37c] ;  /* 0x0000df00ff017b82 */ /* 0x000fe20000000800 */
[----:B------:R-:W0:Y:S07]  /*0010*/  S2R R0, SR_TID.X ;  /* 0x0000000000007919 */ /* 0x000e2e0000002100 */
[----:B------:R-:W0:Y:S01]  /*0020*/  S2UR UR4, SR_CTAID.X ;  /* 0x00000000000479c3 */ /* 0x000e220000002500 */
[----:B------:R-:W1:Y:S07]  /*0030*/  LDCU UR5, c[0x0][0x398] ;  /* 0x00007300ff0577ac */ /* 0x000e6e0008000800 */
[----:B------:R-:W0:Y:S02]  /*0040*/  LDC R15, c[0x0][0x360] ;  /* 0x0000d800ff0f7b82 */ /* 0x000e240000000800 */
[----:B0-----:R-:W-:-:S05]  /*0050*/  IMAD R0, R15, UR4, R0 ;  /* 0x000000040f007c24 */ /* 0x001fca000f8e0200 */
[----:B-1----:R-:W-:-:S13]  /*0060*/  ISETP.GE.AND P0, PT, R0, UR5, PT ;  /* 0x0000000500007c0c */ /* 0x002fda000bf06270 */
[----:B------:R-:W-:Y:S05]  /*0070*/  @P0 EXIT ;  /* 0x000000000000094d */ /* 0x000fea0003800000 */
[----:B------:R-:W0:Y:S01]  /*0080*/  LDC.64 R10, c[0x0][0x390] ;  /* 0x0000e400ff0a7b82 */ /* 0x000e220000000a00 */
[----:B------:R-:W1:Y:S01]  /*0090*/  LDCU UR4, c[0x0][0x370] ;  /* 0x00006e00ff0477ac */ /* 0x000e620008000800 */
[----:B------:R-:W2:Y:S06]  /*00a0*/  LDCU.64 UR6, c[0x0][0x358] ;  /* 0x00006b00ff0677ac */ /* 0x000eac0008000a00 */
[----:B------:R-:W3:Y:S08]  /*00b0*/  LDC.64 R12, c[0x0][0x380] ;  /* 0x0000e000ff0c7b82 */ /* 0x000ef00000000a00 */
[----:B------:R-:W4:Y:S01]  /*00c0*/  LDC.64 R8, c[0x0][0x388] ;  /* 0x0000e200ff087b82 */ /* 0x000f220000000a00 */
[----:B-1----:R-:W-:-:S07]  /*00d0*/  IMAD R15, R15, UR4, RZ ;  /* 0x000000040f0f7c24 */ /* 0x002fce000f8e02ff */
.L_x_0:
[----:B----4-:R-:W-:-:S04]  /*00e0*/  IMAD.WIDE R2, R0, 0x4, R8 ;  /* 0x0000000400027825 */ /* 0x010fc800078e0208 */
[C---:B0-----:R-:W-:Y:S02]  /*00f0*/  IMAD.WIDE R4, R0.reuse, 0x4, R10 ;  /* 0x0000000400047825 */ /* 0x041fe400078e020a */
[----:B--2---:R-:W2:Y:S04]  /*0100*/  LDG.E R2, desc[UR6][R2.64] ;  /* 0x0000000602027981 */ /* 0x004ea8000c1e1900 */
[----:B------:R-:W2:Y:S01]  /*0110*/  LDG.E R5, desc[UR6][R4.64] ;  /* 0x0000000604057981 */ /* 0x000ea2000c1e1900 */
[----:B-1-3--:R-:W-:Y:S01]  /*0120*/  IMAD.WIDE R6, R0, 0x4, R12 ;  /* 0x0000000400067825 */ /* 0x00afe200078e020c */
[----:B------:R-:W-:-:S04]  /*0130*/  IADD3 R0, PT, PT, R15, R0, RZ ;  /* 0x000000000f007210 */ /* 0x000fc80007ffe0ff */
[----:B------:R-:W-:Y:S01]  /*0140*/  ISETP.GE.AND P0, PT, R0, UR5, PT ;  /* 0x0000000500007c0c */ /* 0x000fe2000bf06270 */
[----:B--2---:R-:W-:-:S05]  /*0150*/  FADD R17, R2, R5 ;  /* 0x0000000502117221 */ /* 0x004fca0000000000 */
[----:B------:R1:W-:Y:S07]  /*0160*/  STG.E desc[UR6][R6.64], R17 ;  /* 0x0000001106007986 */ /* 0x0003ee000c101906 */
[----:B------:R-:W-:Y:S05]  /*0170*/  @!P0 BRA `(.L_x_0) ;  /* 0xfffffffc00d88947 */ /* 0x000fea000383ffff */
[----:B------:R-:W-:Y:S05]  /*0180*/  EXIT ;  /* 0x000000000000794d */ /* 0x000fea0003800000 */
.L_x_1:
[----:B------:R-:W-:-:S00]  /*0190*/  BRA `(.L_x_1) ;  /* 0xfffffffc00fc7947 */ /* 0x000fc0000383ffff */
[----:B------:R-:W-:-:S00]  /*01a0*/  NOP ;  /* 0x0000000000007918 */ /* 0x000fc00000000000 */
        /* <DEDUP_REMOVED lines=13> */
.L_x_10:


//--------------------- .text._Z22vector_add_thread_cudaPfS_S_i --------------------------
	.section	.text._Z22vector_add_thread_cudaPfS_S_i,"ax",@progbits
	.align	128
        .global         _Z22vector_add_thread_cudaPfS_S_i
        .type           _Z22vector_add_thread_cudaPfS_S_i,@function
        .size           _Z22vector_add_thread_cudaPfS_S_i,(.L_x_11 - _Z22vector_add_thread_cudaPfS_S_i)
        .other          _Z22vector_add_thread_cudaPfS_S_i,@"STO_CUDA_ENTRY STV_DEFAULT"
_Z22vector_add_thread_cudaPfS_S_i:
.text._Z22vector_add_thread_cudaPfS_S_i:
[----:B------:R-:W-:Y:S01]  /*0000*/  LDC R1, c[0x0][0x37c] ;  /* 0x0000df00ff017b82 */ /* 0x000fe20000000800 */
[----:B------:R-:W0:Y:S01]  /*0010*/  S2R R15, SR_TID.X ;  /* 0x00000000000f7919 */ /* 0x000e220000002100 */
[----:B------:R-:W0:Y:S02]  /*0020*/  LDCU UR5, c[0x0][0x398] ;  /* 0x00007300ff0577ac */ /* 0x000e240008000800 */
[----:B0-----:R-:W-:-:S13]  /*0030*/  ISETP.GE.AND P0, PT, R15, UR5, PT ;  /* 0x000000050f007c0c */ /* 0x001fda000bf06270 */
[----:B------:R-:W-:Y:S05]  /*0040*/  @P0 EXIT ;  /* 0x000000000000094d */ /* 0x000fea0003800000 */
[----:B------:R-:W0:Y:S01]  /*0050*/  LDC.64 R10, c[0x0][0x390] ;  /* 0x0000e400ff0a7b82 */ /* 0x000e220000000a00 */
[----:B------:R-:W1:Y:S01]  /*0060*/  LDCU UR4, c[0x0][0x360] ;  /* 0x00006c00ff0477ac */ /* 0x000e620008000800 */
[----:B------:R-:W2:Y:S06]  /*0070*/  LDCU.64 UR6, c[0x0][0x358] ;  /* 0x00006b00ff0677ac */ /* 0x000eac0008000a00 */
[----:B------:R-:W3:Y:S08]  /*0080*/  LDC.64 R12, c[0x0][0x380] ;  /* 0x0000e000ff0c7b82 */ /* 0x000ef00000000a00 */
[----:B------:R-:W4:Y:S02]  /*0090*/  LDC.64 R8, c[0x0][0x388] ;  /* 0x0000e200ff087b82 */ /* 0x000f240000000a00 */
.L_x_2:
[----:B----4-:R-:W-:-:S04]  /*00a0*/  IMAD.WIDE R2, R15, 0x4, R8 ;  /* 0x000000040f027825 */ /* 0x010fc800078e0208 */
[C---:B0-----:R-:W-:Y:S02]  /*00b0*/  IMAD.WIDE R4, R15.reuse, 0x4, R10 ;  /* 0x000000040f047825 */ /* 0x041fe400078e020a */
[----:B--2---:R-:W2:Y:S04]  /*00c0*/  LDG.E R2, desc[UR6][R2.64] ;  /* 0x0000000602027981 */ /* 0x004ea8000c1e1900 */
[----:B------:R-:W2:Y:S01]  /*00d0*/  LDG.E R5, desc[UR6][R4.64] ;  /* 0x0000000604057981 */ /* 0x000ea2000c1e1900 */
[C---:B---3--:R-:W-:Y:S01]  /*00e0*/  IMAD.WIDE R6, R15.reuse, 0x4, R12 ;  /* 0x000000040f067825 */ /* 0x048fe200078e020c */
[----:B-1----:R-:W-:-:S04]  /*00f0*/  IADD3 R15, PT, PT, R15, UR4, RZ ;  /* 0x000000040f0f7c10 */ /* 0x002fc8000fffe0ff */
[----:B------:R-:W-:Y:S01]  /*0100*/  ISETP.GE.AND P0, PT, R15, UR5, PT ;  /* 0x000000050f007c0c */ /* 0x000fe2000bf06270 */
[----:B--2---:R-:W-:-:S05]  /*0110*/  FADD R17, R2, R5 ;  /* 0x0000000502117221 */ /* 0x004fca0000000000 */
[----:B------:R0:W-:Y:S07]  /*0120*/  STG.E desc[UR6][R6.64], R17 ;  /* 0x0000001106007986 */ /* 0x0001ee000c101906 */
[----:B------:R-:W-:Y:S05]  /*0130*/  @!P0 BRA `(.L_x_2) ;  /* 0xfffffffc00d88947 */ /* 0x000fea000383ffff */
[----:B------:R-:W-:Y:S05]  /*0140*/  EXIT ;  /* 0x000000000000794d */ /* 0x000fea0003800000 */
.L_x_3:
        /* <DEDUP_REMOVED lines=11> */
.L_x_11:


//--------------------- .text._Z21vector_add_basic_cudaPfS_S_i --------------------------
	.section	.text._Z21vector_add_basic_cudaPfS_S_i,"ax",@progbits
	.align	128
        .global         _Z21vector_add_basic_cudaPfS_S_i
        .type           _Z21vector_add_basic_cudaPfS_S_i,@function
        .size           _Z21vector_add_basic_cudaPfS_S_i,(.L_x_12 - _Z21vector_add_basic_cudaPfS_S_i)
        .other          _Z21vector_add_basic_cudaPfS_S_i,@"STO_CUDA_ENTRY STV_DEFAULT"
_Z21vector_add_basic_cudaPfS_S_i:
.text._Z21vector_add_basic_cudaPfS_S_i:
[----:B------:R-:W-:Y:S08]  /*0000*/  LDC R1, c[0x0][0x37c] ;  /* 0x0000df00ff017b82 */ /* 0x000ff00000000800 */
[----:B------:R-:W0:Y:S02]  /*0010*/  LDC R2, c[0x0][0x398] ;  /* 0x0000e600ff027b82 */ /* 0x000e240000000800 */
[----:B0-----:R-:W-:-:S13]  /*0020*/  ISETP.GE.AND P0, PT, R2, 0x1, PT ;  /* 0x000000010200780c */ /* 0x001fda0003f06270 */
[----:B------:R-:W-:Y:S05]  /*0030*/  @!P0 EXIT ;  /* 0x000000000000894d */ /* 0x000fea0003800000 */
[C---:B------:R-:W-:Y:S01]  /*0040*/  ISETP.GE.U32.AND P1, PT, R2.reuse, 0x10, PT ;  /* 0x000000100200780c */ /* 0x040fe20003f26070 */
[----:B------:R-:W0:Y:S01]  /*0050*/  LDCU.64 UR10, c[0x0][0x358] ;  /* 0x00006b00ff0a77ac */ /* 0x000e220008000a00 */
[----:B------:R-:W-:Y:S01]  /*0060*/  LOP3.LUT R12, R2, 0xf, RZ, 0xc0, !PT ;  /* 0x0000000f020c7812 */ /* 0x000fe200078ec0ff */
[----:B------:R-:W-:-:S03]  /*0070*/  HFMA2 R0, -RZ, RZ, 0, 0 ;  /* 0x00000000ff007431 */ /* 0x000fc600000001ff */
[----:B------:R-:W-:-:S07]  /*0080*/  ISETP.NE.AND P0, PT, R12, RZ, PT ;  /* 0x000000ff0c00720c */ /* 0x000fce0003f05270 */
[----:B------:R-:W-:Y:S06]  /*0090*/  @!P1 BRA `(.L_x_4) ;  /* 0x0000000400789947 */ /* 0x000fec0003800000 */
[----:B------:R-:W1:Y:S01]  /*00a0*/  LDCU.128 UR12, c[0x0][0x380] ;  /* 0x00007000ff0c77ac */ /* 0x000e620008000c00 */
[----:B------:R-:W-:Y:S01]  /*00b0*/  LOP3.LUT R0, R2, 0x7ffffff0, RZ, 0xc0, !PT ;  /* 0x7ffffff002007812 */ /* 0x000fe200078ec0ff */
[----:B------:R-:W2:Y:S03]  /*00c0*/  LDCU.64 UR6, c[0x0][0x390] ;  /* 0x00007200ff0677ac */ /* 0x000ea60008000a00 */
[----:B------:R-:W-:Y:S01]  /*00d0*/  IADD3 R3, PT, PT, -R0, RZ, RZ ;  /* 0x000000ff00037210 */ /* 0x000fe20007ffe1ff */
[----:B-1----:R-:W-:Y:S02]  /*00e0*/  UIADD3 UR8, UP0, UPT, UR14, 0x20, URZ ;  /* 0x000000200e087890 */ /* 0x002fe4000ff1e0ff */
[----:B------:R-:W-:Y:S02]  /*00f0*/  UIADD3 UR4, UP2, UPT, UR12, 0x20, URZ ;  /* 0x000000200c047890 */ /* 0x000fe4000ff5e0ff */
[----:B--2---:R-:W-:-:S02]  /*0100*/  UIADD3 UR6, UP1, UPT, UR6, 0x20, URZ ;  /* 0x0000002006067890 */ /* 0x004fc4000ff3e0ff */
[----:B------:R-:W-:Y:S01]  /*0110*/  UIADD3.X UR9, UPT, UPT, URZ, UR15, URZ, UP0, !UPT ;  /* 0x0000000fff097290 */ /* 0x000fe200087fe4ff */
[----:B------:R-:W-:Y:S01]  /*0120*/  MOV R16, UR8 ;  /* 0x0000000800107c02 */ /* 0x000fe20008000f00 */
[----:B------:R-:W-:Y:S01]  /*0130*/  UIADD3.X UR5, UPT, UPT, URZ, UR13, URZ, UP2, !UPT ;  /* 0x0000000dff057290 */ /* 0x000fe200097fe4ff */
[----:B------:R-:W-:Y:S01]  /*0140*/  MOV R10, UR4 ;  /* 0x00000004000a7c02 */ /* 0x000fe20008000f00 */
[----:B------:R-:W-:Y:S01]  /*0150*/  UIADD3.X UR7, UPT, UPT, URZ, UR7, URZ, UP1, !UPT ;  /* 0x00000007ff077290 */ /* 0x000fe20008ffe4ff */
[----:B------:R-:W-:Y:S01]  /*0160*/  IMAD.U32 R11, RZ, RZ, UR6 ;  /* 0x00000006ff0b7e24 */ /* 0x000fe2000f8e00ff */
[----:B------:R-:W-:Y:S02]  /*0170*/  MOV R5, UR9 ;  /* 0x0000000900057c02 */ /* 0x000fe40008000f00 */
[----:B------:R-:W-:Y:S02]  /*0180*/  IMAD.U32 R13, RZ, RZ, UR5 ;  /* 0x00000005ff0d7e24 */ /* 0x000fe4000f8e00ff */
[----:B------:R-:W-:-:S07]  /*0190*/  MOV R14, UR7 ;  /* 0x00000007000e7c02 */ /* 0x000fce0008000f00 */
.L_x_5:
[----:B------:R-:W-:Y:S02]  /*01a0*/  MOV R4, R16 ;  /* 0x0000001000047202 */ /* 0x000fe40000000f00 */
[----:B------:R-:W-:Y:S02]  /*01b0*/  MOV R6, R11 ;  /* 0x0000000b00067202 */ /* 0x000fe40000000f00 */
[----:B------:R-:W-:Y:S01]  /*01c0*/  MOV R7, R14 ;  /* 0x0000000e00077202 */ /* 0x000fe20000000f00 */
[----:B0-2---:R-:W2:Y:S04]  /*01d0*/  LDG.E R8, desc[UR10][R4.64+-0x20] ;  /* 0xffffe00a04087981 */ /* 0x005ea8000c1e1900 */
[----:B------:R-:W2:Y:S02]  /*01e0*/  LDG.E R9, desc[UR10][R6.64+-0x20] ;  /* 0xffffe00a06097981 */ /* 0x000ea4000c1e1900 */
[----:B--2---:R-:W-:Y:S01]  /*01f0*/  FADD R11, R8, R9 ;  /* 0x00000009080b7221 */ /* 0x004fe20000000000 */
[----:B------:R-:W-:Y:S01]  /*0200*/  IMAD.MOV.U32 R8, RZ, RZ, R10 ;  /* 0x000000ffff087224 */ /* 0x000fe200078e000a */
[----:B------:R-:W-:-:S05]  /*0210*/  MOV R9, R13 ;  /* 0x0000000d00097202 */ /* 0x000fca0000000f00 */
[----:B------:R0:W-:Y:S04]  /*0220*/  STG.E desc[UR10][R8.64+-0x20], R11 ;  /* 0xffffe00b08007986 */ /* 0x0001e8000c10190a */
[----:B------:R-:W2:Y:S04]  /*0230*/  LDG.E R10, desc[UR10][R4.64+-0x1c] ;  /* 0xffffe40a040a7981 */ /* 0x000ea8000c1e1900 */
[----:B------:R-:W2:Y:S02]  /*0240*/  LDG.E R13, desc[UR10][R6.64+-0x1c] ;  /* 0xffffe40a060d7981 */ /* 0x000ea4000c1e1900 */
[----:B--2---:R-:W-:-:S05]  /*0250*/  FADD R13, R10, R13 ;  /* 0x0000000d0a0d7221 */ /* 0x004fca0000000000 */
[----:B------:R1:W-:Y:S04]  /*0260*/  STG.E desc[UR10][R8.64+-0x1c], R13 ;  /* 0xffffe40d08007986 */ /* 0x0003e8000c10190a */
[----:B------:R-:W2:Y:S04]  /*0270*/  LDG.E R10, desc[UR10][R4.64+-0x18] ;  /* 0xffffe80a040a7981 */ /* 0x000ea8000c1e1900 */
[----:B------:R-:W2:Y:S02]  /*0280*/  LDG.E R15, desc[UR10][R6.64+-0x18] ;  /* 0xffffe80a060f7981 */ /* 0x000ea4000c1e1900 */
[----:B--2---:R-:W-:-:S05]  /*0290*/  FADD R15, R10, R15 ;  /* 0x0000000f0a0f7221 */ /* 0x004fca0000000000 */
[----:B------:R2:W-:Y:S04]  /*02a0*/  STG.E desc[UR10][R8.64+-0x18], R15 ;  /* 0xffffe80f08007986 */ /* 0x0005e8000c10190a */
[----:B------:R-:W3:Y:S04]  /*02b0*/  LDG.E R10, desc[UR10][R4.64+-0x14] ;  /* 0xffffec0a040a7981 */ /* 0x000ee8000c1e1900 */
[----:B------:R-:W3:Y:S02]  /*02c0*/  LDG.E R17, desc[UR10][R6.64+-0x14] ;  /* 0xffffec0a06117981 */ /* 0x000ee4000c1e1900 */
[----:B---3--:R-:W-:-:S05]  /*02d0*/  FADD R17, R10, R17 ;  /* 0x000000110a117221 */ /* 0x008fca0000000000 */
[----:B------:R3:W-:Y:S04]  /*02e0*/  STG.E desc[UR10][R8.64+-0x14], R17 ;  /* 0xffffec1108007986 */ /* 0x0007e8000c10190a */
[----:B------:R-:W4:Y:S04]  /*02f0*/  LDG.E R10, desc[UR10][R4.64+-0x10] ;  /* 0xfffff00a040a7981 */ /* 0x000f28000c1e1900 */
[----:B0-----:R-:W4:Y:S02]  /*0300*/  LDG.E R11, desc[UR10][R6.64+-0x10] ;  /* 0xfffff00a060b7981 */ /* 0x001f24000c1e1900 */
[----:B----4-:R-:W-:-:S05]  /*0310*/  FADD R11, R10, R11 ;  /* 0x0000000b0a0b7221 */ /* 0x010fca0000000000 */
[----:B------:R0:W-:Y:S04]  /*0320*/  STG.E desc[UR10][R8.64+-0x10], R11 ;  /* 0xfffff00b08007986 */ /* 0x0001e8000c10190a */
[----:B------:R-:W4:Y:S04]  /*0330*/  LDG.E R10, desc[UR10][R4.64+-0xc] ;  /* 0xfffff40a040a7981 */ /* 0x000f28000c1e1900 */
[----:B-1----:R-:W4:Y:S02]  /*0340*/  LDG.E R13, desc[UR10][R6.64+-0xc] ;  /* 0xfffff40a060d7981 */ /* 0x002f24000c1e1900 */
[----:B----4-:R-:W-:-:S05]  /*0350*/  FADD R13, R10, R13 ;  /* 0x0000000d0a0d7221 */ /* 0x010fca0000000000 */
[----:B------:R1:W-:Y:S04]  /*0360*/  STG.E desc[UR10][R8.64+-0xc], R13 ;  /* 0xfffff40d08007986 */ /* 0x0003e8000c10190a */
[----:B------:R-:W4:Y:S04]  /*0370*/  LDG.E R10, desc[UR10][R4.64+-0x8] ;  /* 0xfffff80a040a7981 */ /* 0x000f28000c1e1900 */
[----:B--2---:R-:W4:Y:S02]  /*0380*/  LDG.E R15, desc[UR10][R6.64+-0x8] ;  /* 0xfffff80a060f7981 */ /* 0x004f24000c1e1900 */
[----:B----4-:R-:W-:-:S05]  /*0390*/  FADD R15, R10, R15 ;  /* 0x0000000f0a0f7221 */ /* 0x010fca0000000000 */
[----:B------:R2:W-:Y:S04]  /*03a0*/  STG.E desc[UR10][R8.64+-0x8], R15 ;  /* 0xfffff80f08007986 */ /* 0x0005e8000c10190a */
[----:B------:R-:W4:Y:S04]  /*03b0*/  LDG.E R10, desc[UR10][R4.64+-0x4] ;  /* 0xfffffc0a040a7981 */ /* 0x000f28000c1e1900 */
[----:B---3--:R-:W4:Y:S02]  /*03c0*/  LDG.E R17, desc[UR10][R6.64+-0x4] ;  /* 0xfffffc0a06117981 */ /* 0x008f24000c1e1900 */
[----:B----4-:R-:W-:-:S05]  /*03d0*/  FADD R17, R10, R17 ;  /* 0x000000110a117221 */ /* 0x010fca0000000000 */
        /* <DEDUP_REMOVED lines=26> */
[----:B--2---:R-:W4:Y:S01]  /*0580*/  LDG.E R15, desc[UR10][R6.64+0x18] ;  /* 0x0000180a060f7981 */ /* 0x004f22000c1e1900 */
[----:B------:R-:W-:Y:S01]  /*0590*/  IADD3 R3, PT, PT, R3, 0x10, RZ ;  /* 0x0000001003037810 */ /* 0x000fe20007ffe0ff */
[----:B----4-:R-:W-:-:S05]  /*05a0*/  FADD R15, R10, R15 ;  /* 0x0000000f0a0f7221 */ /* 0x010fca0000000000 */
[----:B------:R2:W-:Y:S04]  /*05b0*/  STG.E desc[UR10][R8.64+0x18], R15 ;  /* 0x0000180f08007986 */ /* 0x0005e8000c10190a */
[----:B------:R4:W5:Y:S04]  /*05c0*/  LDG.E R10, desc[UR10][R4.64+0x1c] ;  /* 0x00001c0a040a7981 */ /* 0x000968000c1e1900 */
[----:B---3--:R-:W5:Y:S01]  /*05d0*/  LDG.E R17, desc[UR10][R6.64+0x1c] ;  /* 0x00001c0a06117981 */ /* 0x008f62000c1e1900 */
[----:B------:R-:W-:Y:S02]  /*05e0*/  ISETP.NE.AND P1, PT, R3, RZ, PT ;  /* 0x000000ff0300720c */ /* 0x000fe40003f25270 */
[----:B0-----:R-:W-:-:S02]  /*05f0*/  IADD3 R11, P3, PT, R6, 0x40, RZ ;  /* 0x00000040060b7810 */ /* 0x001fc40007f7e0ff */
[----:B------:R-:W-:-:S03]  /*0600*/  IADD3 R16, P2, PT, R4, 0x40, RZ ;  /* 0x0000004004107810 */ /* 0x000fc60007f5e0ff */
[----:B------:R-:W-:Y:S01]  /*0610*/  IMAD.X R14, RZ, RZ, R7, P3 ;  /* 0x000000ffff0e7224 */ /* 0x000fe200018e0607 */
[----:B----4-:R-:W-:Y:S01]  /*0620*/  IADD3.X R5, PT, PT, RZ, R5, RZ, P2, !PT ;  /* 0x00000005ff057210 */ /* 0x010fe200017fe4ff */
[----:B-----5:R-:W-:Y:S01]  /*0630*/  FADD R17, R10, R17 ;  /* 0x000000110a117221 */ /* 0x020fe20000000000 */
[----:B------:R-:W-:-:S04]  /*0640*/  IADD3 R10, P4, PT, R8, 0x40, RZ ;  /* 0x00000040080a7810 */ /* 0x000fc80007f9e0ff */
[----:B------:R2:W-:Y:S01]  /*0650*/  STG.E desc[UR10][R8.64+0x1c], R17 ;  /* 0x00001c1108007986 */ /* 0x0005e2000c10190a */
[----:B-1----:R-:W-:Y:S01]  /*0660*/  IADD3.X R13, PT, PT, RZ, R9, RZ, P4, !PT ;  /* 0x00000009ff0d7210 */ /* 0x002fe200027fe4ff */
[----:B------:R-:W-:Y:S07]  /*0670*/  @P1 BRA `(.L_x_5) ;  /* 0xfffffff800c81947 */ /* 0x000fee000383ffff */
.L_x_4:
[----:B0-----:R-:W-:Y:S05]  /*0680*/  @!P0 EXIT ;  /* 0x000000000000894d */ /* 0x001fea0003800000 */
[----:B------:R-:W-:Y:S02]  /*0690*/  ISETP.GE.U32.AND P0, PT, R12, 0x8, PT ;  /* 0x000000080c00780c */ /* 0x000fe40003f06070 */
[----:B------:R-:W-:-:S04]  /*06a0*/  LOP3.LUT R14, R2, 0x7, RZ, 0xc0, !PT ;  /* 0x00000007020e7812 */ /* 0x000fc800078ec0ff */
[----:B------:R-:W-:-:S07]  /*06b0*/  ISETP.NE.AND P1, PT, R14, RZ, PT ;  /* 0x000000ff0e00720c */ /* 0x000fce0003f25270 */
[----:B------:R-:W-:Y:S06]  /*06c0*/  @!P0 BRA `(.L_x_6) ;  /* 0x00000000009c8947 */ /* 0x000fec0003800000 */
[----:B------:R-:W0:Y:S08]  /*06d0*/  LDC.64 R4, c[0x0][0x388] ;  /* 0x0000e200ff047b82 */ /* 0x000e300000000a00 */
[----:B------:R-:W1:Y:S08]  /*06e0*/  LDC.64 R6, c[0x0][0x390] ;  /* 0x0000e400ff067b82 */ /* 0x000e700000000a00 */
[----:B--2---:R-:W2:Y:S01]  /*06f0*/  LDC.64 R8, c[0x0][0x380] ;  /* 0x0000e000ff087b82 */ /* 0x004ea20000000a00 */
[----:B0-----:R-:W-:-:S05]  /*0700*/  IMAD.WIDE.U32 R4, R0, 0x4, R4 ;  /* 0x0000000400047825 */ /* 0x001fca00078e0004 */
[----:B------:R-:W3:Y:S01]  /*0710*/  LDG.E R3, desc[UR10][R4.64] ;  /* 0x0000000a04037981 */ /* 0x000ee2000c1e1900 */
[----:B-1----:R-:W-:-:S05]  /*0720*/  IMAD.WIDE.U32 R6, R0, 0x4, R6 ;  /* 0x0000000400067825 */ /* 0x002fca00078e0006 */
[----:B------:R-:W3:Y:S01]  /*0730*/  LDG.E R10, desc[UR10][R6.64] ;  /* 0x0000000a060a7981 */ /* 0x000ee2000c1e1900 */
[----:B--2---:R-:W-:-:S04]  /*0740*/  IMAD.WIDE.U32 R8, R0, 0x4, R8 ;  /* 0x0000000400087825 */ /* 0x004fc800078e0008 */
[----:B---3--:R-:W-:-:S05]  /*0750*/  FADD R3, R3, R10 ;  /* 0x0000000a03037221 */ /* 0x008fca0000000000 */
        /* <DEDUP_REMOVED lines=13> */
[----:B0-----:R-:W4:Y:S04]  /*0830*/  LDG.E R3, desc[UR10][R4.64+0x10] ;  /* 0x0000100a04037981 */ /* 0x001f28000c1e1900 */
[----:B------:R-:W4:Y:S02]  /*0840*/  LDG.E R10, desc[UR10][R6.64+0x10] ;  /* 0x0000100a060a7981 */ /* 0x000f24000c1e1900 */
        /* <DEDUP_REMOVED lines=10> */
[----:B------:R-:W2:Y:S04]  /*08f0*/  LDG.E R10, desc[UR10][R4.64+0x1c] ;  /* 0x00001c0a040a7981 */ /* 0x000ea8000c1e1900 */
[----:B---3--:R-:W2:Y:S01]  /*0900*/  LDG.E R15, desc[UR10][R6.64+0x1c] ;  /* 0x00001c0a060f7981 */ /* 0x008ea2000c1e1900 */
[----:B------:R-:W-:Y:S01]  /*0910*/  IADD3 R0, PT, PT, R0, 0x8, RZ ;  /* 0x0000000800007810 */ /* 0x000fe20007ffe0ff */
[----:B--2---:R-:W-:-:S05]  /*0920*/  FADD R15, R10, R15 ;  /* 0x0000000f0a0f7221 */ /* 0x004fca0000000000 */
[----:B------:R0:W-:Y:S02]  /*0930*/  STG.E desc[UR10][R8.64+0x1c], R15 ;  /* 0x00001c0f08007986 */ /* 0x0001e4000c10190a */
.L_x_6:
[----:B------:R-:W-:Y:S05]  /*0940*/  @!P1 EXIT ;  /* 0x000000000000994d */ /* 0x000fea0003800000 */
[----:B------:R-:W-:Y:S02]  /*0950*/  ISETP.GE.U32.AND P0, PT, R14, 0x4, PT ;  /* 0x000000040e00780c */ /* 0x000fe40003f06070 */
[----:B------:R-:W-:-:S04]  /*0960*/  LOP3.LUT R2, R2, 0x3, RZ, 0xc0, !PT ;  /* 0x0000000302027812 */ /* 0x000fc800078ec0ff */
[----:B------:R-:W-:-:S07]  /*0970*/  ISETP.NE.AND P1, PT, R2, RZ, PT ;  /* 0x000000ff0200720c */ /* 0x000fce0003f25270 */
[----:B------:R-:W-:Y:S06]  /*0980*/  @!P0 BRA `(.L_x_7) ;  /* 0x00000000005c8947 */ /* 0x000fec0003800000 */
[----:B------:R-:W1:Y:S08]  /*0990*/  LDC.64 R4, c[0x0][0x388] ;  /* 0x0000e200ff047b82 */ /* 0x000e700000000a00 */
[----:B------:R-:W3:Y:S08]  /*09a0*/  LDC.64 R6, c[0x0][0x390] ;  /* 0x0000e400ff067b82 */ /* 0x000ef00000000a00 */
[----:B0-2---:R-:W0:Y:S01]  /*09b0*/  LDC.64 R8, c[0x0][0x380] ;  /* 0x0000e000ff087b82 */ /* 0x005e220000000a00 */
[----:B-1----:R-:W-:-:S05]  /*09c0*/  IMAD.WIDE.U32 R4, R0, 0x4, R4 ;  /* 0x0000000400047825 */ /* 0x002fca00078e0004 */
[----:B------:R-:W2:Y:S01]  /*09d0*/  LDG.E R3, desc[UR10][R4.64] ;  /* 0x0000000a04037981 */ /* 0x000ea2000c1e1900 */
[----:B---3--:R-:W-:-:S05]  /*09e0*/  IMAD.WIDE.U32 R6, R0, 0x4, R6 ;  /* 0x0000000400067825 */ /* 0x008fca00078e0006 */
[----:B------:R-:W2:Y:S01]  /*09f0*/  LDG.E R10, desc[UR10][R6.64] ;  /* 0x0000000a060a7981 */ /* 0x000ea2000c1e1900 */
[----:B0-----:R-:W-:-:S04]  /*0a00*/  IMAD.WIDE.U32 R8, R0, 0x4, R8 ;  /* 0x0000000400087825 */ /* 0x001fc800078e0008 */
[----:B--2---:R-:W-:-:S05]  /*0a10*/  FADD R3, R3, R10 ;  /* 0x0000000a03037221 */ /* 0x004fca0000000000 */
        /* <DEDUP_REMOVED lines=9> */
[----:B------:R-:W2:Y:S04]  /*0ab0*/  LDG.E R10, desc[UR10][R4.64+0xc] ;  /* 0x00000c0a040a7981 */ /* 0x000ea8000c1e1900 */
[----:B------:R-:W2:Y:S01]  /*0ac0*/  LDG.E R15, desc[UR10][R6.64+0xc] ;  /* 0x00000c0a060f7981 */ /* 0x000ea2000c1e1900 */
[----:B------:R-:W-:Y:S01]  /*0ad0*/  IADD3 R0, PT, PT, R0, 0x4, RZ ;  /* 0x0000000400007810 */ /* 0x000fe20007ffe0ff */
[----:B--2---:R-:W-:-:S05]  /*0ae0*/  FADD R15, R10, R15 ;  /* 0x0000000f0a0f7221 */ /* 0x004fca0000000000 */
[----:B------:R1:W-:Y:S02]  /*0af0*/  STG.E desc[UR10][R8.64+0xc], R15 ;  /* 0x00000c0f08007986 */ /* 0x0003e4000c10190a */
.L_x_7:
[----:B------:R-:W-:Y:S05]  /*0b00*/  @!P1 EXIT ;  /* 0x000000000000994d */ /* 0x000fea0003800000 */
[----:B------:R-:W3:Y:S08]  /*0b10*/  LDC.64 R4, c[0x0][0x380] ;  /* 0x0000e000ff047b82 */ /* 0x000ef00000000a00 */
[----:B------:R-:W4:Y:S08]  /*0b20*/  LDC.64 R6, c[0x0][0x390] ;  /* 0x0000e400ff067b82 */ /* 0x000f300000000a00 */
[----:B012---:R-:W0:Y:S01]  /*0b30*/  LDC.64 R8, c[0x0][0x388] ;  /* 0x0000e200ff087b82 */ /* 0x007e220000000a00 */
[----:B---3--:R-:W-:-:S04]  /*0b40*/  IMAD.WIDE.U32 R4, R0, 0x4, R4 ;  /* 0x0000000400047825 */ /* 0x008fc800078e0004 */
[----:B------:R-:W-:Y:S01]  /*0b50*/  IMAD.MOV.U32 R10, RZ, RZ, R4 ;  /* 0x000000ffff0a7224 */ /* 0x000fe200078e0004 */
[----:B------:R-:W-:Y:S01]  /*0b60*/  MOV R13, R5 ;  /* 0x00000005000d7202 */ /* 0x000fe20000000f00 */
[----:B----4-:R-:W-:-:S05]  /*0b70*/  IMAD.WIDE.U32 R6, R0, 0x4, R6 ;  /* 0x0000000400067825 */ /* 0x010fca00078e0006 */
[----:B------:R-:W-:Y:S01]  /*0b80*/  MOV R11, R7 ;  /* 0x00000007000b7202 */ /* 0x000fe20000000f00 */
[----:B0-----:R-:W-:Y:S01]  /*0b90*/  IMAD.WIDE.U32 R8, R0, 0x4, R8 ;  /* 0x0000000400087825 */ /* 0x001fe200078e0008 */
[----:B------:R-:W-:-:S07]  /*0ba0*/  IADD3 R0, PT, PT, -R2, RZ, RZ ;  /* 0x000000ff02007210 */ /* 0x000fce0007ffe1ff */
.L_x_8:
[----:B0-----:R-:W-:Y:S01]  /*0bb0*/  IMAD.MOV.U32 R2, RZ, RZ, R8 ;  /* 0x000000ffff027224 */ /* 0x001fe200078e0008 */
[----:B------:R-:W-:Y:S02]  /*0bc0*/  MOV R5, R11 ;  /* 0x0000000b00057202 */ /* 0x000fe40000000f00 */
[----:B------:R-:W-:Y:S02]  /*0bd0*/  MOV R3, R9 ;  /* 0x0000000900037202 */ /* 0x000fe40000000f00 */
[----:B------:R-:W-:-:S03]  /*0be0*/  MOV R4, R6 ;  /* 0x0000000600047202 */ /* 0x000fc60000000f00 */
[----:B------:R0:W2:Y:S04]  /*0bf0*/  LDG.E R2, desc[UR10][R2.64] ;  /* 0x0000000a02027981 */ /* 0x0000a8000c1e1900 */
[----:B------:R-:W2:Y:S01]  /*0c00*/  LDG.E R5, desc[UR10][R4.64] ;  /* 0x0000000a04057981 */ /* 0x000ea2000c1e1900 */
[----:B------:R-:W-:Y:S02]  /*0c10*/  IADD3 R0, PT, PT, R0, 0x1, RZ ;  /* 0x0000000100007810 */ /* 0x000fe40007ffe0ff */
[----:B------:R-:W-:Y:S02]  /*0c20*/  IADD3 R6, P2, PT, R6, 0x4, RZ ;  /* 0x0000000406067810 */ /* 0x000fe40007f5e0ff */
[----:B------:R-:W-:Y:S01]  /*0c30*/  ISETP.NE.AND P0, PT, R0, RZ, PT ;  /* 0x000000ff0000720c */ /* 0x000fe20003f05270 */
[----:B0-----:R-:W-:Y:S01]  /*0c40*/  IMAD.MOV.U32 R3, RZ, RZ, R13 ;  /* 0x000000ffff037224 */ /* 0x001fe200078e000d */
[----:B------:R-:W-:-:S02]  /*0c50*/  IADD3 R8, P3, PT, R8, 0x4, RZ ;  /* 0x0000000408087810 */ /* 0x000fc40007f7e0ff */
[----:B------:R-:W-:Y:S02]  /*0c60*/  IADD3.X R11, PT, PT, RZ, R11, RZ, P2, !PT ;  /* 0x0000000bff0b7210 */ /* 0x000fe400017fe4ff */
[----:B------:R-:W-:Y:S01]  /*0c70*/  IADD3.X R9, PT, PT, RZ, R9, RZ, P3, !PT ;  /* 0x00000009ff097210 */ /* 0x000fe20001ffe4ff */
[----:B--2---:R-:W-:Y:S01]  /*0c80*/  FADD R7, R2, R5 ;  /* 0x0000000502077221 */ /* 0x004fe20000000000 */
[----:B------:R-:W-:Y:S02]  /*0c90*/  MOV R2, R10 ;  /* 0x0000000a00027202 */ /* 0x000fe40000000f00 */
[----:B------:R-:W-:-:S03]  /*0ca0*/  IADD3 R10, P1, PT, R10, 0x4, RZ ;  /* 0x000000040a0a7810 */ /* 0x000fc60007f3e0ff */
[----:B------:R0:W-:Y:S01]  /*0cb0*/  STG.E desc[UR10][R2.64], R7 ;  /* 0x0000000702007986 */ /* 0x0001e2000c10190a */
[----:B------:R-:W-:Y:S01]  /*0cc0*/  IADD3.X R13, PT, PT, RZ, R13, RZ, P1, !PT ;  /* 0x0000000dff0d7210 */ /* 0x000fe20000ffe4ff */
[----:B------:R-:W-:Y:S08]  /*0cd0*/  @P0 BRA `(.L_x_8) ;  /* 0xfffffffc00b40947 */ /* 0x000ff0000383ffff */
[----:B------:R-:W-:Y:S05]  /*0ce0*/  EXIT ;  /* 0x000000000000794d */ /* 0x000fea0003800000 */
.L_x_9:
        /* <DEDUP_REMOVED lines=9> */
.L_x_12:


//--------------------- .nv.shared.reserved.0     --------------------------
	.section	.nv.shared.reserved.0,"aw",@nobits
	.weak		__nv_reservedSMEM_offset_0_alias
	.size		__nv_reservedSMEM_offset_0_alias, 0, 64
	.other		__nv_reservedSMEM_offset_0_alias,@"STO_CUDA_RESERVED_SHARED STV_DEFAULT"
__nv_reservedSMEM_offset_0_alias:
	.zero		0
	.zero		64


//--------------------- .nv.constant0._Z20vector_add_grid_cudaPfS_S_i --------------------------
	.section	.nv.constant0._Z20vector_add_grid_cudaPfS_S_i,"a",@progbits
	.sectionflags	@""
	.align	4
.nv.constant0._Z20vector_add_grid_cudaPfS_S_i:
	.zero		924


//--------------------- .nv.constant0._Z22vector_add_thread_cudaPfS_S_i --------------------------
	.section	.nv.constant0._Z22vector_add_thread_cudaPfS_S_i,"a",@progbits
	.sectionflags	@""
	.align	4
.nv.constant0._Z22vector_add_thread_cudaPfS_S_i:
	.zero		924


//--------------------- .nv.constant0._Z21vector_add_basic_cudaPfS_S_i --------------------------
	.section	.nv.constant0._Z21vector_add_basic_cudaPfS_S_i,"a",@progbits
	.sectionflags	@""
	.align	4
.nv.constant0._Z21vector_add_basic_cudaPfS_S_i:
	.zero		924


//--------------------- SYMBOLS --------------------------

	.type		.nv.reservedSmem.offset0,@object
	.size		.nv.reservedSmem.offset0,0x4
